//
// Generated by NVIDIA NVVM Compiler
//
// Compiler Build ID: CL-36424714
// Cuda compilation tools, release 13.0, V13.0.88
// Based on NVVM 20.0.0
//

.version 9.0
.target sm_100
.address_size 64

	// .globl	_Z13matmul2d_cudaPiS_S_iii
// _ZZ27matmul2d_cuda_shared_memoryPiS_S_iiiE6tile_A has been demoted
// _ZZ27matmul2d_cuda_shared_memoryPiS_S_iiiE6tile_B has been demoted

.visible .entry _Z13matmul2d_cudaPiS_S_iii(
	.param .u64 .ptr .align 1 _Z13matmul2d_cudaPiS_S_iii_param_0,
	.param .u64 .ptr .align 1 _Z13matmul2d_cudaPiS_S_iii_param_1,
	.param .u64 .ptr .align 1 _Z13matmul2d_cudaPiS_S_iii_param_2,
	.param .u32 _Z13matmul2d_cudaPiS_S_iii_param_3,
	.param .u32 _Z13matmul2d_cudaPiS_S_iii_param_4,
	.param .u32 _Z13matmul2d_cudaPiS_S_iii_param_5
)
{
	.reg .pred 	%p<13>;
	.reg .b32 	%r<109>;
	.reg .b64 	%rd<53>;

	ld.param.u64 	%rd7, [_Z13matmul2d_cudaPiS_S_iii_param_0];
	ld.param.u64 	%rd8, [_Z13matmul2d_cudaPiS_S_iii_param_1];
	ld.param.u64 	%rd6, [_Z13matmul2d_cudaPiS_S_iii_param_2];
	ld.param.u32 	%r32, [_Z13matmul2d_cudaPiS_S_iii_param_3];
	ld.param.u32 	%r30, [_Z13matmul2d_cudaPiS_S_iii_param_4];
	ld.param.u32 	%r31, [_Z13matmul2d_cudaPiS_S_iii_param_5];
	cvta.to.global.u64 	%rd1, %rd8;
	cvta.to.global.u64 	%rd2, %rd7;
	mov.u32 	%r34, %ctaid.y;
	mov.u32 	%r35, %ntid.y;
	mov.u32 	%r36, %tid.y;
	mad.lo.s32 	%r37, %r34, %r35, %r36;
	mov.u32 	%r38, %ctaid.x;
	mov.u32 	%r39, %ntid.x;
	mov.u32 	%r40, %tid.x;
	mad.lo.s32 	%r2, %r38, %r39, %r40;
	setp.ge.s32 	%p1, %r2, %r31;
	setp.ge.s32 	%p2, %r37, %r32;
	or.pred  	%p3, %p1, %p2;
	@%p3 bra 	$L__BB0_14;
	setp.lt.s32 	%p4, %r30, 1;
	mov.b32 	%r108, 0;
	@%p4 bra 	$L__BB0_13;
	mul.lo.s32 	%r3, %r30, %r37;
	and.b32  	%r4, %r30, 7;
	setp.lt.u32 	%p5, %r30, 8;
	mov.b32 	%r103, 0;
	mov.u32 	%r108, %r103;
	@%p5 bra 	$L__BB0_5;
	and.b32  	%r103, %r30, 2147483640;
	neg.s32 	%r97, %r103;
	shl.b32 	%r7, %r31, 3;
	mul.wide.u32 	%rd9, %r3, 4;
	add.s64 	%rd10, %rd9, %rd2;
	add.s64 	%rd52, %rd10, 16;
	mov.b32 	%r108, 0;
	mul.wide.s32 	%rd13, %r31, 4;
	mov.u32 	%r96, %r2;
$L__BB0_4:
	.pragma "nounroll";
	ld.global.u32 	%r45, [%rd52+-16];
	mul.wide.s32 	%rd11, %r96, 4;
	add.s64 	%rd12, %rd1, %rd11;
	ld.global.u32 	%r46, [%rd12];
	mad.lo.s32 	%r47, %r46, %r45, %r108;
	ld.global.u32 	%r48, [%rd52+-12];
	add.s64 	%rd14, %rd12, %rd13;
	ld.global.u32 	%r49, [%rd14];
	mad.lo.s32 	%r50, %r49, %r48, %r47;
	ld.global.u32 	%r51, [%rd52+-8];
	add.s64 	%rd15, %rd14, %rd13;
	ld.global.u32 	%r52, [%rd15];
	mad.lo.s32 	%r53, %r52, %r51, %r50;
	ld.global.u32 	%r54, [%rd52+-4];
	add.s64 	%rd16, %rd15, %rd13;
	ld.global.u32 	%r55, [%rd16];
	mad.lo.s32 	%r56, %r55, %r54, %r53;
	ld.global.u32 	%r57, [%rd52];
	add.s64 	%rd17, %rd16, %rd13;
	ld.global.u32 	%r58, [%rd17];
	mad.lo.s32 	%r59, %r58, %r57, %r56;
	ld.global.u32 	%r60, [%rd52+4];
	add.s64 	%rd18, %rd17, %rd13;
	ld.global.u32 	%r61, [%rd18];
	mad.lo.s32 	%r62, %r61, %r60, %r59;
	ld.global.u32 	%r63, [%rd52+8];
	add.s64 	%rd19, %rd18, %rd13;
	ld.global.u32 	%r64, [%rd19];
	mad.lo.s32 	%r65, %r64, %r63, %r62;
	ld.global.u32 	%r66, [%rd52+12];
	add.s64 	%rd20, %rd19, %rd13;
	ld.global.u32 	%r67, [%rd20];
	mad.lo.s32 	%r108, %r67, %r66, %r65;
	add.s32 	%r97, %r97, 8;
	add.s32 	%r96, %r96, %r7;
	add.s64 	%rd52, %rd52, 32;
	setp.ne.s32 	%p6, %r97, 0;
	@%p6 bra 	$L__BB0_4;
$L__BB0_5:
	setp.eq.s32 	%p7, %r4, 0;
	@%p7 bra 	$L__BB0_13;
	and.b32  	%r17, %r30, 3;
	setp.lt.u32 	%p8, %r4, 4;
	@%p8 bra 	$L__BB0_8;
	add.s32 	%r69, %r103, %r3;
	mul.wide.u32 	%rd21, %r69, 4;
	add.s64 	%rd22, %rd2, %rd21;
	ld.global.u32 	%r70, [%rd22];
	mad.lo.s32 	%r71, %r103, %r31, %r2;
	mul.wide.s32 	%rd23, %r71, 4;
	add.s64 	%rd24, %rd1, %rd23;
	ld.global.u32 	%r72, [%rd24];
	mad.lo.s32 	%r73, %r72, %r70, %r108;
	cvt.u64.u32 	%rd25, %r3;
	cvt.u64.u32 	%rd26, %r103;
	add.s64 	%rd27, %rd26, %rd25;
	shl.b64 	%rd28, %rd27, 2;
	add.s64 	%rd29, %rd2, %rd28;
	ld.global.u32 	%r74, [%rd29+4];
	mul.wide.s32 	%rd30, %r31, 4;
	add.s64 	%rd31, %rd24, %rd30;
	ld.global.u32 	%r75, [%rd31];
	mad.lo.s32 	%r76, %r75, %r74, %r73;
	ld.global.u32 	%r77, [%rd29+8];
	add.s64 	%rd32, %rd31, %rd30;
	ld.global.u32 	%r78, [%rd32];
	mad.lo.s32 	%r79, %r78, %r77, %r76;
	ld.global.u32 	%r80, [%rd29+12];
	add.s64 	%rd33, %rd32, %rd30;
	ld.global.u32 	%r81, [%rd33];
	mad.lo.s32 	%r108, %r81, %r80, %r79;
	add.s32 	%r103, %r103, 4;
$L__BB0_8:
	setp.eq.s32 	%p9, %r17, 0;
	@%p9 bra 	$L__BB0_13;
	setp.eq.s32 	%p10, %r17, 1;
	@%p10 bra 	$L__BB0_11;
	add.s32 	%r83, %r103, %r3;
	mul.wide.u32 	%rd34, %r83, 4;
	add.s64 	%rd35, %rd2, %rd34;
	ld.global.u32 	%r84, [%rd35];
	mad.lo.s32 	%r85, %r103, %r31, %r2;
	mul.wide.s32 	%rd36, %r85, 4;
	add.s64 	%rd37, %rd1, %rd36;
	ld.global.u32 	%r86, [%rd37];
	mad.lo.s32 	%r87, %r86, %r84, %r108;
	cvt.u64.u32 	%rd38, %r3;
	cvt.u64.u32 	%rd39, %r103;
	add.s64 	%rd40, %rd39, %rd38;
	shl.b64 	%rd41, %rd40, 2;
	add.s64 	%rd42, %rd2, %rd41;
	ld.global.u32 	%r88, [%rd42+4];
	mul.wide.s32 	%rd43, %r31, 4;
	add.s64 	%rd44, %rd37, %rd43;
	ld.global.u32 	%r89, [%rd44];
	mad.lo.s32 	%r108, %r89, %r88, %r87;
	add.s32 	%r103, %r103, 2;
$L__BB0_11:
	and.b32  	%r90, %r30, 1;
	setp.eq.b32 	%p11, %r90, 1;
	not.pred 	%p12, %p11;
	@%p12 bra 	$L__BB0_13;
	add.s32 	%r91, %r103, %r3;
	mul.wide.u32 	%rd45, %r91, 4;
	add.s64 	%rd46, %rd2, %rd45;
	ld.global.u32 	%r92, [%rd46];
	mad.lo.s32 	%r93, %r103, %r31, %r2;
	mul.wide.s32 	%rd47, %r93, 4;
	add.s64 	%rd48, %rd1, %rd47;
	ld.global.u32 	%r94, [%rd48];
	mad.lo.s32 	%r108, %r94, %r92, %r108;
$L__BB0_13:
	mad.lo.s32 	%r95, %r31, %r37, %r2;
	cvta.to.global.u64 	%rd49, %rd6;
	mul.wide.s32 	%rd50, %r95, 4;
	add.s64 	%rd51, %rd49, %rd50;
	st.global.u32 	[%rd51], %r108;
$L__BB0_14:
	ret;

}
	// .globl	_Z27matmul2d_cuda_shared_memoryPiS_S_iii
.visible .entry _Z27matmul2d_cuda_shared_memoryPiS_S_iii(
	.param .u64 .ptr .align 1 _Z27matmul2d_cuda_shared_memoryPiS_S_iii_param_0,
	.param .u64 .ptr .align 1 _Z27matmul2d_cuda_shared_memoryPiS_S_iii_param_1,
	.param .u64 .ptr .align 1 _Z27matmul2d_cuda_shared_memoryPiS_S_iii_param_2,
	.param .u32 _Z27matmul2d_cuda_shared_memoryPiS_S_iii_param_3,
	.param .u32 _Z27matmul2d_cuda_shared_memoryPiS_S_iii_param_4,
	.param .u32 _Z27matmul2d_cuda_shared_memoryPiS_S_iii_param_5
)
{
	.reg .pred 	%p<12>;
	.reg .b32 	%r<154>;
	.reg .b64 	%rd<13>;
	// demoted variable
	.shared .align 4 .b8 _ZZ27matmul2d_cuda_shared_memoryPiS_S_iiiE6tile_A[4096];
	// demoted variable
	.shared .align 4 .b8 _ZZ27matmul2d_cuda_shared_memoryPiS_S_iiiE6tile_B[4096];
	ld.param.u64 	%rd3, [_Z27matmul2d_cuda_shared_memoryPiS_S_iii_param_0];
	ld.param.u64 	%rd4, [_Z27matmul2d_cuda_shared_memoryPiS_S_iii_param_1];
	ld.param.u64 	%rd5, [_Z27matmul2d_cuda_shared_memoryPiS_S_iii_param_2];
	ld.param.u32 	%r31, [_Z27matmul2d_cuda_shared_memoryPiS_S_iii_param_3];
	ld.param.u32 	%r32, [_Z27matmul2d_cuda_shared_memoryPiS_S_iii_param_4];
	ld.param.u32 	%r33, [_Z27matmul2d_cuda_shared_memoryPiS_S_iii_param_5];
	mov.u32 	%r35, %ctaid.y;
	shl.b32 	%r36, %r35, 5;
	mov.u32 	%r147, %tid.y;
	add.s32 	%r2, %r36, %r147;
	mov.u32 	%r37, %ctaid.x;
	shl.b32 	%r3, %r37, 5;
	mov.u32 	%r145, %tid.x;
	add.s32 	%r5, %r3, %r145;
	setp.lt.s32 	%p1, %r32, 1;
	mov.b32 	%r153, 0;
	@%p1 bra 	$L__BB1_7;
	add.s32 	%r39, %r32, 31;
	shr.u32 	%r40, %r39, 5;
	shl.b32 	%r41, %r147, 7;
	mov.u32 	%r42, _ZZ27matmul2d_cuda_shared_memoryPiS_S_iiiE6tile_A;
	add.s32 	%r6, %r42, %r41;
	shl.b32 	%r43, %r145, 2;
	add.s32 	%r7, %r6, %r43;
	mov.u32 	%r44, _ZZ27matmul2d_cuda_shared_memoryPiS_S_iiiE6tile_B;
	add.s32 	%r9, %r44, %r43;
	add.s32 	%r8, %r9, %r41;
	neg.s32 	%r149, %r40;
	mad.lo.s32 	%r45, %r147, %r33, %r145;
	add.s32 	%r148, %r45, %r3;
	shl.b32 	%r12, %r33, 5;
	mad.lo.s32 	%r146, %r32, %r2, %r145;
	cvta.to.global.u64 	%rd1, %rd3;
	cvta.to.global.u64 	%rd2, %rd4;
	mov.b32 	%r153, 0;
$L__BB1_2:
	setp.ge.s32 	%p2, %r2, %r31;
	setp.ge.u32 	%p3, %r145, %r32;
	mov.b32 	%r151, 0;
	or.pred  	%p4, %p3, %p2;
	@%p4 bra 	$L__BB1_4;
	mul.wide.u32 	%rd6, %r146, 4;
	add.s64 	%rd7, %rd1, %rd6;
	ld.global.u32 	%r151, [%rd7];
$L__BB1_4:
	setp.ge.s32 	%p5, %r5, %r33;
	st.shared.u32 	[%r7], %r151;
	setp.ge.u32 	%p6, %r147, %r32;
	mov.b32 	%r152, 0;
	or.pred  	%p7, %p5, %p6;
	@%p7 bra 	$L__BB1_6;
	mul.wide.u32 	%rd8, %r148, 4;
	add.s64 	%rd9, %rd2, %rd8;
	ld.global.u32 	%r152, [%rd9];
$L__BB1_6:
	st.shared.u32 	[%r8], %r152;
	bar.sync 	0;
	ld.shared.u32 	%r49, [%r6];
	ld.shared.u32 	%r50, [%r9];
	mad.lo.s32 	%r51, %r50, %r49, %r153;
	ld.shared.u32 	%r52, [%r6+4];
	ld.shared.u32 	%r53, [%r9+128];
	mad.lo.s32 	%r54, %r53, %r52, %r51;
	ld.shared.u32 	%r55, [%r6+8];
	ld.shared.u32 	%r56, [%r9+256];
	mad.lo.s32 	%r57, %r56, %r55, %r54;
	ld.shared.u32 	%r58, [%r6+12];
	ld.shared.u32 	%r59, [%r9+384];
	mad.lo.s32 	%r60, %r59, %r58, %r57;
	ld.shared.u32 	%r61, [%r6+16];
	ld.shared.u32 	%r62, [%r9+512];
	mad.lo.s32 	%r63, %r62, %r61, %r60;
	ld.shared.u32 	%r64, [%r6+20];
	ld.shared.u32 	%r65, [%r9+640];
	mad.lo.s32 	%r66, %r65, %r64, %r63;
	ld.shared.u32 	%r67, [%r6+24];
	ld.shared.u32 	%r68, [%r9+768];
	mad.lo.s32 	%r69, %r68, %r67, %r66;
	ld.shared.u32 	%r70, [%r6+28];
	ld.shared.u32 	%r71, [%r9+896];
	mad.lo.s32 	%r72, %r71, %r70, %r69;
	ld.shared.u32 	%r73, [%r6+32];
	ld.shared.u32 	%r74, [%r9+1024];
	mad.lo.s32 	%r75, %r74, %r73, %r72;
	ld.shared.u32 	%r76, [%r6+36];
	ld.shared.u32 	%r77, [%r9+1152];
	mad.lo.s32 	%r78, %r77, %r76, %r75;
	ld.shared.u32 	%r79, [%r6+40];
	ld.shared.u32 	%r80, [%r9+1280];
	mad.lo.s32 	%r81, %r80, %r79, %r78;
	ld.shared.u32 	%r82, [%r6+44];
	ld.shared.u32 	%r83, [%r9+1408];
	mad.lo.s32 	%r84, %r83, %r82, %r81;
	ld.shared.u32 	%r85, [%r6+48];
	ld.shared.u32 	%r86, [%r9+1536];
	mad.lo.s32 	%r87, %r86, %r85, %r84;
	ld.shared.u32 	%r88, [%r6+52];
	ld.shared.u32 	%r89, [%r9+1664];
	mad.lo.s32 	%r90, %r89, %r88, %r87;
	ld.shared.u32 	%r91, [%r6+56];
	ld.shared.u32 	%r92, [%r9+1792];
	mad.lo.s32 	%r93, %r92, %r91, %r90;
	ld.shared.u32 	%r94, [%r6+60];
	ld.shared.u32 	%r95, [%r9+1920];
	mad.lo.s32 	%r96, %r95, %r94, %r93;
	ld.shared.u32 	%r97, [%r6+64];
	ld.shared.u32 	%r98, [%r9+2048];
	mad.lo.s32 	%r99, %r98, %r97, %r96;
	ld.shared.u32 	%r100, [%r6+68];
	ld.shared.u32 	%r101, [%r9+2176];
	mad.lo.s32 	%r102, %r101, %r100, %r99;
	ld.shared.u32 	%r103, [%r6+72];
	ld.shared.u32 	%r104, [%r9+2304];
	mad.lo.s32 	%r105, %r104, %r103, %r102;
	ld.shared.u32 	%r106, [%r6+76];
	ld.shared.u32 	%r107, [%r9+2432];
	mad.lo.s32 	%r108, %r107, %r106, %r105;
	ld.shared.u32 	%r109, [%r6+80];
	ld.shared.u32 	%r110, [%r9+2560];
	mad.lo.s32 	%r111, %r110, %r109, %r108;
	ld.shared.u32 	%r112, [%r6+84];
	ld.shared.u32 	%r113, [%r9+2688];
	mad.lo.s32 	%r114, %r113, %r112, %r111;
	ld.shared.u32 	%r115, [%r6+88];
	ld.shared.u32 	%r116, [%r9+2816];
	mad.lo.s32 	%r117, %r116, %r115, %r114;
	ld.shared.u32 	%r118, [%r6+92];
	ld.shared.u32 	%r119, [%r9+2944];
	mad.lo.s32 	%r120, %r119, %r118, %r117;
	ld.shared.u32 	%r121, [%r6+96];
	ld.shared.u32 	%r122, [%r9+3072];
	mad.lo.s32 	%r123, %r122, %r121, %r120;
	ld.shared.u32 	%r124, [%r6+100];
	ld.shared.u32 	%r125, [%r9+3200];
	mad.lo.s32 	%r126, %r125, %r124, %r123;
	ld.shared.u32 	%r127, [%r6+104];
	ld.shared.u32 	%r128, [%r9+3328];
	mad.lo.s32 	%r129, %r128, %r127, %r126;
	ld.shared.u32 	%r130, [%r6+108];
	ld.shared.u32 	%r131, [%r9+3456];
	mad.lo.s32 	%r132, %r131, %r130, %r129;
	ld.shared.u32 	%r133, [%r6+112];
	ld.shared.u32 	%r134, [%r9+3584];
	mad.lo.s32 	%r135, %r134, %r133, %r132;
	ld.shared.u32 	%r136, [%r6+116];
	ld.shared.u32 	%r137, [%r9+3712];
	mad.lo.s32 	%r138, %r137, %r136, %r135;
	ld.shared.u32 	%r139, [%r6+120];
	ld.shared.u32 	%r140, [%r9+3840];
	mad.lo.s32 	%r141, %r140, %r139, %r138;
	ld.shared.u32 	%r142, [%r6+124];
	ld.shared.u32 	%r143, [%r9+3968];
	mad.lo.s32 	%r153, %r143, %r142, %r141;
	bar.sync 	0;
	add.s32 	%r149, %r149, 1;
	setp.ne.s32 	%p8, %r149, 0;
	add.s32 	%r148, %r148, %r12;
	add.s32 	%r147, %r147, 32;
	add.s32 	%r146, %r146, 32;
	add.s32 	%r145, %r145, 32;
	@%p8 bra 	$L__BB1_2;
$L__BB1_7:
	setp.ge.s32 	%p9, %r2, %r31;
	setp.ge.s32 	%p10, %r5, %r33;
	or.pred  	%p11, %p9, %p10;
	@%p11 bra 	$L__BB1_9;
	mad.lo.s32 	%r144, %r33, %r2, %r5;
	cvta.to.global.u64 	%rd10, %rd5;
	mul.wide.s32 	%rd11, %r144, 4;
	add.s64 	%rd12, %rd10, %rd11;
	st.global.u32 	[%rd12], %r153;
$L__BB1_9:
	ret;

}


// ===== COMPILED SASS (sm_100) =====

	.target	sm_100

	.elftype	@"ET_EXEC"


//--------------------- .note.nv.tkinfo           --------------------------
	.section	.note.nv.tkinfo,"",@"SHT_NOTE"
	.sectionflags	@"SHF_NOTE_NV_TKINFO"
	.tkinfo
        /*0018*/ 	.word	0x00000002
        /*0030*/ 	.string	""
        /*0030*/ 	.string	"ptxas"
        /*0030*/ 	.string	"Cuda compilation tools, release 13.0, V13.0.88"
        /*0030*/ 	.string	"Build cuda_13.0.r13.0/compiler.36424714_0"
        /*0030*/ 	.string	"-arch sm_100 -m 64 "



//--------------------- .note.nv.cuinfo           --------------------------
	.section	.note.nv.cuinfo,"",@"SHT_NOTE"
	.sectionflags	@"SHF_NOTE_NV_CUINFO"
        /*0018*/ 	.short	0x0002
        /*001a*/ 	.short	0x0064
        /*001c*/ 	.short	0x0082
	.zero		2


//--------------------- .nv.info                  --------------------------
	.section	.nv.info,"",@"SHT_CUDA_INFO"
	.align	4


	//----- nvinfo : EIATTR_REGCOUNT
	.align		4
        /*0000*/ 	.byte	0x04, 0x2f
        /*0002*/ 	.short	(.L_1 - .L_0)
	.align		4
.L_0:
        /*0004*/ 	.word	index@(_Z13matmul2d_cudaPiS_S_iii)
        /*0008*/ 	.word	0x00000020


	//----- nvinfo : EIATTR_FRAME_SIZE
	.align		4
.L_1:
        /*000c*/ 	.byte	0x04, 0x11
        /*000e*/ 	.short	(.L_3 - .L_2)
	.align		4
.L_2:
        /*0010*/ 	.word	index@(_Z13matmul2d_cudaPiS_S_iii)
        /*0014*/ 	.word	0x00000000


	//----- nvinfo : EIATTR_REGCOUNT
	.align		4
.L_3:
        /*0018*/ 	.byte	0x04, 0x2f
        /*001a*/ 	.short	(.L_5 - .L_4)
	.align		4
.L_4:
        /*001c*/ 	.word	index@(_Z27matmul2d_cuda_shared_memoryPiS_S_iii)
        /*0020*/ 	.word	0x00000020


	//----- nvinfo : EIATTR_FRAME_SIZE
	.align		4
.L_5:
        /*0024*/ 	.byte	0x04, 0x11
        /*0026*/ 	.short	(.L_7 - .L_6)
	.align		4
.L_6:
        /*0028*/ 	.word	index@(_Z27matmul2d_cuda_shared_memoryPiS_S_iii)
        /*002c*/ 	.word	0x00000000


	//----- nvinfo : EIATTR_MIN_STACK_SIZE
	.align		4
.L_7:
        /*0030*/ 	.byte	0x04, 0x12
        /*0032*/ 	.short	(.L_9 - .L_8)
	.align		4
.L_8:
        /*0034*/ 	.word	index@(_Z27matmul2d_cuda_shared_memoryPiS_S_iii)
        /*0038*/ 	.word	0x00000000


	//----- nvinfo : EIATTR_MIN_STACK_SIZE
	.align		4
.L_9:
        /*003c*/ 	.byte	0x04, 0x12
        /*003e*/ 	.short	(.L_11 - .L_10)
	.align		4
.L_10:
        /*0040*/ 	.word	index@(_Z13matmul2d_cudaPiS_S_iii)
        /*0044*/ 	.word	0x00000000
.L_11:


//--------------------- .nv.compat                --------------------------
	.section	.nv.compat,"",@"SHT_CUDA_COMPAT_INFO"
	.align	4
        /*0000*/ 	.byte	0x02, 0x09, 0x00, 0x00, 0x02, 0x02, 0x01, 0x00, 0x02, 0x05, 0x05, 0x00, 0x03, 0x07, 0x01, 0x01
        /*0010*/ 	.byte	0x02, 0x03, 0x00, 0x00, 0x02, 0x06, 0x01, 0x00, 0x04, 0x0b, 0x08, 0x00, 0x09, 0x00, 0x00, 0x00
        /*0020*/ 	.byte	0x00, 0x00, 0x00, 0x00


//--------------------- .nv.info._Z27matmul2d_cuda_shared_memoryPiS_S_iii --------------------------
	.section	.nv.info._Z27matmul2d_cuda_shared_memoryPiS_S_iii,"",@"SHT_CUDA_INFO"
	.sectionflags	@""
	.align	4


	//----- nvinfo : EIATTR_CUDA_API_VERSION
	.align		4
        /*0000*/ 	.byte	0x04, 0x37
        /*0002*/ 	.short	(.L_13 - .L_12)
.L_12:
        /*0004*/ 	.word	0x00000082


	//----- nvinfo : EIATTR_KPARAM_INFO
	.align		4
.L_13:
        /*0008*/ 	.byte	0x04, 0x17
        /*000a*/ 	.short	(.L_15 - .L_14)
.L_14:
        /*000c*/ 	.word	0x00000000
        /*0010*/ 	.short	0x0005
        /*0012*/ 	.short	0x0020
        /*0014*/ 	.byte	0x00, 0xf0, 0x11, 0x00


	//----- nvinfo : EIATTR_KPARAM_INFO
	.align		4
.L_15:
        /*0018*/ 	.byte	0x04, 0x17
        /*001a*/ 	.short	(.L_17 - .L_16)
.L_16:
        /*001c*/ 	.word	0x00000000
        /*0020*/ 	.short	0x0004
        /*0022*/ 	.short	0x001c
        /*0024*/ 	.byte	0x00, 0xf0, 0x11, 0x00


	//----- nvinfo : EIATTR_KPARAM_INFO
	.align		4
.L_17:
        /*0028*/ 	.byte	0x04, 0x17
        /*002a*/ 	.short	(.L_19 - .L_18)
.L_18:
        /*002c*/ 	.word	0x00000000
        /*0030*/ 	.short	0x0003
        /*0032*/ 	.short	0x0018
        /*0034*/ 	.byte	0x00, 0xf0, 0x11, 0x00


	//----- nvinfo : EIATTR_KPARAM_INFO
	.align		4
.L_19:
        /*0038*/ 	.byte	0x04, 0x17
        /*003a*/ 	.short	(.L_21 - .L_20)
.L_20:
        /*003c*/ 	.word	0x00000000
        /*0040*/ 	.short	0x0002
        /*0042*/ 	.short	0x0010
        /*0044*/ 	.byte	0x00, 0xf5, 0x21, 0x00


	//----- nvinfo : EIATTR_KPARAM_INFO
	.align		4
.L_21:
        /*0048*/ 	.byte	0x04, 0x17
        /*004a*/ 	.short	(.L_23 - .L_22)
.L_22:
        /*004c*/ 	.word	0x00000000
        /*0050*/ 	.short	0x0001
        /*0052*/ 	.short	0x0008
        /*0054*/ 	.byte	0x00, 0xf5, 0x21, 0x00


	//----- nvinfo : EIATTR_KPARAM_INFO
	.align		4
.L_23:
        /*0058*/ 	.byte	0x04, 0x17
        /*005a*/ 	.short	(.L_25 - .L_24)
.L_24:
        /*005c*/ 	.word	0x00000000
        /*0060*/ 	.short	0x0000
        /*0062*/ 	.short	0x0000
        /*0064*/ 	.byte	0x00, 0xf5, 0x21, 0x00


	//----- nvinfo : EIATTR_SPARSE_MMA_MASK
	.align		4
.L_25:
        /*0068*/ 	.byte	0x03, 0x50
        /*006a*/ 	.short	0x0000


	//----- nvinfo : EIATTR_MAXREG_COUNT
	.align		4
        /*006c*/ 	.byte	0x03, 0x1b
        /*006e*/ 	.short	0x00ff


	//----- nvinfo : EIATTR_NUM_BARRIERS
	.align		4
        /*0070*/ 	.byte	0x02, 0x4c
        /*0072*/ 	.byte	0x01
	.zero		1


	//----- nvinfo : EIATTR_MERCURY_ISA_VERSION
	.align		4
        /*0074*/ 	.byte	0x03, 0x5f
        /*0076*/ 	.short	0x0101


	//----- nvinfo : EIATTR_VRC_CTA_INIT_COUNT
	.align		4
        /*0078*/ 	.byte	0x02, 0x4a
	.zero		1
	.zero		1


	//----- nvinfo : EIATTR_EXIT_INSTR_OFFSETS
	.align		4
        /*007c*/ 	.byte	0x04, 0x1c
        /*007e*/ 	.short	(.L_27 - .L_26)


	//   ....[0]....
.L_26:
        /*0080*/ 	.word	0x00000830


	//   ....[1]....
        /*0084*/ 	.word	0x00000880


	//----- nvinfo : EIATTR_CBANK_PARAM_SIZE
	.align		4
.L_27:
        /*0088*/ 	.byte	0x03, 0x19
        /*008a*/ 	.short	0x0024


	//----- nvinfo : EIATTR_PARAM_CBANK
	.align		4
        /*008c*/ 	.byte	0x04, 0x0a
        /*008e*/ 	.short	(.L_29 - .L_28)
	.align		4
.L_28:
        /*0090*/ 	.word	index@(.nv.constant0._Z27matmul2d_cuda_shared_memoryPiS_S_iii)
        /*0094*/ 	.short	0x0380
        /*0096*/ 	.short	0x0024


	//----- nvinfo : EIATTR_SW_WAR
	.align		4
.L_29:
        /*0098*/ 	.byte	0x04, 0x36
        /*009a*/ 	.short	(.L_31 - .L_30)
.L_30:
        /*009c*/ 	.word	0x00000008
.L_31:


//--------------------- .nv.info._Z13matmul2d_cudaPiS_S_iii --------------------------
	.section	.nv.info._Z13matmul2d_cudaPiS_S_iii,"",@"SHT_CUDA_INFO"
	.sectionflags	@""
	.align	4


	//----- nvinfo : EIATTR_CUDA_API_VERSION
	.align		4
        /*0000*/ 	.byte	0x04, 0x37
        /*0002*/ 	.short	(.L_33 - .L_32)
.L_32:
        /*0004*/ 	.word	0x00000082


	//----- nvinfo : EIATTR_KPARAM_INFO
	.align		4
.L_33:
        /*0008*/ 	.byte	0x04, 0x17
        /*000a*/ 	.short	(.L_35 - .L_34)
.L_34:
        /*000c*/ 	.word	0x00000000
        /*0010*/ 	.short	0x0005
        /*0012*/ 	.short	0x0020
        /*0014*/ 	.byte	0x00, 0xf0, 0x11, 0x00


	//----- nvinfo : EIATTR_KPARAM_INFO
	.align		4
.L_35:
        /*0018*/ 	.byte	0x04, 0x17
        /*001a*/ 	.short	(.L_37 - .L_36)
.L_36:
        /*001c*/ 	.word	0x00000000
        /*0020*/ 	.short	0x0004
        /*0022*/ 	.short	0x001c
        /*0024*/ 	.byte	0x00, 0xf0, 0x11, 0x00


	//----- nvinfo : EIATTR_KPARAM_INFO
	.align		4
.L_37:
        /*0028*/ 	.byte	0x04, 0x17
        /*002a*/ 	.short	(.L_39 - .L_38)
.L_38:
        /*002c*/ 	.word	0x00000000
        /*0030*/ 	.short	0x0003
        /*0032*/ 	.short	0x0018
        /*0034*/ 	.byte	0x00, 0xf0, 0x11, 0x00


	//----- nvinfo : EIATTR_KPARAM_INFO
	.align		4
.L_39:
        /*0038*/ 	.byte	0x04, 0x17
        /*003a*/ 	.short	(.L_41 - .L_40)
.L_40:
        /*003c*/ 	.word	0x00000000
        /*0040*/ 	.short	0x0002
        /*0042*/ 	.short	0x0010
        /*0044*/ 	.byte	0x00, 0xf5, 0x21, 0x00


	//----- nvinfo : EIATTR_KPARAM_INFO
	.align		4
.L_41:
        /*0048*/ 	.byte	0x04, 0x17
        /*004a*/ 	.short	(.L_43 - .L_42)
.L_42:
        /*004c*/ 	.word	0x00000000
        /*0050*/ 	.short	0x0001
        /*0052*/ 	.short	0x0008
        /*0054*/ 	.byte	0x00, 0xf5, 0x21, 0x00


	//----- nvinfo : EIATTR_KPARAM_INFO
	.align		4
.L_43:
        /*0058*/ 	.byte	0x04, 0x17
        /*005a*/ 	.short	(.L_45 - .L_44)
.L_44:
        /*005c*/ 	.word	0x00000000
        /*0060*/ 	.short	0x0000
        /*0062*/ 	.short	0x0000
        /*0064*/ 	.byte	0x00, 0xf5, 0x21, 0x00


	//----- nvinfo : EIATTR_SPARSE_MMA_MASK
	.align		4
.L_45:
        /*0068*/ 	.byte	0x03, 0x50
        /*006a*/ 	.short	0x0000


	//----- nvinfo : EIATTR_MAXREG_COUNT
	.align		4
        /*006c*/ 	.byte	0x03, 0x1b
        /*006e*/ 	.short	0x00ff


	//----- nvinfo : EIATTR_MERCURY_ISA_VERSION
	.align		4
        /*0070*/ 	.byte	0x03, 0x5f
        /*0072*/ 	.short	0x0101


	//----- nvinfo : EIATTR_VRC_CTA_INIT_COUNT
	.align		4
        /*0074*/ 	.byte	0x02, 0x4a
	.zero		1
	.zero		1


	//----- nvinfo : EIATTR_EXIT_INSTR_OFFSETS
	.align		4
        /*0078*/ 	.byte	0x04, 0x1c
        /*007a*/ 	.short	(.L_47 - .L_46)


	//   ....[0]....
.L_46:
        /*007c*/ 	.word	0x000000d0


	//   ....[1]....
        /*0080*/ 	.word	0x000008e0


	//----- nvinfo : EIATTR_CBANK_PARAM_SIZE
	.align		4
.L_47:
        /*0084*/ 	.byte	0x03, 0x19
        /*0086*/ 	.short	0x0024


	//----- nvinfo : EIATTR_PARAM_CBANK
	.align		4
        /*0088*/ 	.byte	0x04, 0x0a
        /*008a*/ 	.short	(.L_49 - .L_48)
	.align		4
.L_48:
        /*008c*/ 	.word	index@(.nv.constant0._Z13matmul2d_cudaPiS_S_iii)
        /*0090*/ 	.short	0x0380
        /*0092*/ 	.short	0x0024


	//----- nvinfo : EIATTR_SW_WAR
	.align		4
.L_49:
        /*0094*/ 	.byte	0x04, 0x36
        /*0096*/ 	.short	(.L_51 - .L_50)
.L_50:
        /*0098*/ 	.word	0x00000008
.L_51:


//--------------------- .nv.callgraph             --------------------------
	.section	.nv.callgraph,"",@"SHT_CUDA_CALLGRAPH"
	.align	4
	.sectionentsize	8
	.align		4
        /*0000*/ 	.word	0x00000000
	.align		4
        /*0004*/ 	.word	0xffffffff
	.align		4
        /*0008*/ 	.word	0x00000000
	.align		4
        /*000c*/ 	.word	0xfffffffe
	.align		4
        /*0010*/ 	.word	0x00000000
	.align		4
        /*0014*/ 	.word	0xfffffffd
	.align		4
        /*0018*/ 	.word	0x00000000
	.align		4
        /*001c*/ 	.word	0xfffffffc


//--------------------- .text._Z27matmul2d_cuda_shared_memoryPiS_S_iii --------------------------
	.section	.text._Z27matmul2d_cuda_shared_memoryPiS_S_iii,"ax",@progbits
	.align	128
        .global         _Z27matmul2d_cuda_shared_memoryPiS_S_iii
        .type           _Z27matmul2d_cuda_shared_memoryPiS_S_iii,@function
        .size           _Z27matmul2d_cuda_shared_memoryPiS_S_iii,(.L_x_8 - _Z27matmul2d_cuda_shared_memoryPiS_S_iii)
        .other          _Z27matmul2d_cuda_shared_memoryPiS_S_iii,@"STO_CUDA_ENTRY STV_DEFAULT"
_Z27matmul2d_cuda_shared_memoryPiS_S_iii:
.text._Z27matmul2d_cuda_shared_memoryPiS_S_iii:
[----:B------:R-:W-:Y:S01]  /*0000*/  LDC R1, c[0x0][0x37c] ;  /* 0x0000df00ff017b82 */ /* 0x000fe20000000800 */
[----:B------:R-:W0:Y:S01]  /*0010*/  S2R R18, SR_CTAID.Y ;  /* 0x0000000000127919 */ /* 0x000e220000002600 */
[----:B------:R-:W1:Y:S01]  /*0020*/  LDCU UR10, c[0x0][0x39c] ;  /* 0x00007380ff0a77ac */ /* 0x000e620008000800 */
[----:B------:R-:W-:Y:S01]  /*0030*/  HFMA2 R21, -RZ, RZ, 0, 0 ;  /* 0x00000000ff157431 */ /* 0x000fe200000001ff */
[----:B------:R-:W0:Y:S01]  /*0040*/  S2R R17, SR_TID.Y ;  /* 0x0000000000117919 */ /* 0x000e220000002200 */
[----:B------:R-:W2:Y:S01]  /*0050*/  LDCU UR14, c[0x0][0x3a0] ;  /* 0x00007400ff0e77ac */ /* 0x000ea20008000800 */
[----:B------:R-:W3:Y:S01]  /*0060*/  S2R R2, SR_CTAID.X ;  /* 0x0000000000027919 */ /* 0x000ee20000002500 */
[----:B------:R-:W4:Y:S01]  /*0070*/  LDCU.64 UR8, c[0x0][0x358] ;  /* 0x00006b00ff0877ac */ /* 0x000f220008000a00 */
[----:B------:R-:W3:Y:S01]  /*0080*/  S2R R16, SR_TID.X ;  /* 0x0000000000107919 */ /* 0x000ee20000002100 */
[----:B-1----:R-:W-:Y:S01]  /*0090*/  UISETP.GE.AND UP0, UPT, UR10, 0x1, UPT ;  /* 0x000000010a00788c */ /* 0x002fe2000bf06270 */
[----:B0-----:R-:W-:-:S02]  /*00a0*/  LEA R18, R18, R17, 0x5 ;  /* 0x0000001112127211 */ /* 0x001fc400078e28ff */
[----:B---3--:R-:W-:-:S06]  /*00b0*/  LEA R19, R2, R16, 0x5 ;  /* 0x0000001002137211 */ /* 0x008fcc00078e28ff */
[----:B--2-4-:R-:W-:Y:S05]  /*00c0*/  BRA.U !UP0, `(.L_x_0) ;  /* 0x0000000508cc7547 */ /* 0x014fea000b800000 */
[----:B------:R-:W0:Y:S01]  /*00d0*/  S2UR UR7, SR_CgaCtaId ;  /* 0x00000000000779c3 */ /* 0x000e220000008800 */
[----:B------:R-:W1:Y:S01]  /*00e0*/  LDCU UR11, c[0x0][0x3a0] ;  /* 0x00007400ff0b77ac */ /* 0x000e620008000800 */
[----:B------:R-:W-:Y:S01]  /*00f0*/  MOV R21, RZ ;  /* 0x000000ff00157202 */ /* 0x000fe20000000f00 */
[----:B------:R-:W-:Y:S01]  /*0100*/  IMAD R6, R18, UR10, R16 ;  /* 0x0000000a12067c24 */ /* 0x000fe2000f8e0210 */
[----:B------:R-:W2:Y:S04]  /*0110*/  LDCU UR12, c[0x0][0x398] ;  /* 0x00007300ff0c77ac */ /* 0x000ea80008000800 */
[----:B------:R-:W3:Y:S01]  /*0120*/  LDC R0, c[0x0][0x3a0] ;  /* 0x0000e800ff007b82 */ /* 0x000ee20000000800 */
[----:B------:R-:W-:Y:S01]  /*0130*/  UMOV UR5, 0x400 ;  /* 0x0000040000057882 */ /* 0x000fe20000000000 */
[----:B------:R-:W-:-:S02]  /*0140*/  UIADD3 UR4, UPT, UPT, UR10, 0x1f, URZ ;  /* 0x0000001f0a047890 */ /* 0x000fc4000fffe0ff */
[----:B------:R-:W-:Y:S02]  /*0150*/  UIADD3 UR6, UPT, UPT, UR5, 0x1000, URZ ;  /* 0x0000100005067890 */ /* 0x000fe4000fffe0ff */
[----:B------:R-:W-:Y:S01]  /*0160*/  USHF.R.U32.HI UR4, URZ, 0x5, UR4 ;  /* 0x00000005ff047899 */ /* 0x000fe20008011604 */
[----:B------:R-:W4:Y:S01]  /*0170*/  LDCU UR13, c[0x0][0x39c] ;  /* 0x00007380ff0d77ac */ /* 0x000f220008000800 */
[----:B-1----:R-:W-:Y:S02]  /*0180*/  IMAD R7, R17, UR11, R16 ;  /* 0x0000000b11077c24 */ /* 0x002fe4000f8e0210 */
[----:B------:R-:W-:Y:S01]  /*0190*/  UIADD3 UR4, UPT, UPT, -UR4, URZ, URZ ;  /* 0x000000ff04047290 */ /* 0x000fe2000fffe1ff */
[----:B--2---:R-:W-:Y:S01]  /*01a0*/  ISETP.GE.AND P1, PT, R18, UR12, PT ;  /* 0x0000000c12007c0c */ /* 0x004fe2000bf26270 */
[----:B0-----:R-:W-:Y:S01]  /*01b0*/  ULEA UR5, UR7, UR5, 0x18 ;  /* 0x0000000507057291 */ /* 0x001fe2000f8ec0ff */
[----:B------:R-:W-:Y:S01]  /*01c0*/  LEA R7, R2, R7, 0x5 ;  /* 0x0000000702077211 */ /* 0x000fe200078e28ff */
[----:B------:R-:W-:-:S04]  /*01d0*/  ULEA UR6, UR7, UR6, 0x18 ;  /* 0x0000000607067291 */ /* 0x000fc8000f8ec0ff */
[C---:B------:R-:W-:Y:S02]  /*01e0*/  LEA R5, R17.reuse, UR5, 0x7 ;  /* 0x0000000511057c11 */ /* 0x040fe4000f8e38ff */
[C---:B------:R-:W-:Y:S02]  /*01f0*/  LEA R3, R16.reuse, UR6, 0x2 ;  /* 0x0000000610037c11 */ /* 0x040fe4000f8e10ff */
[----:B------:R-:W-:Y:S02]  /*0200*/  LEA R4, R16, R5, 0x2 ;  /* 0x0000000510047211 */ /* 0x000fe400078e10ff */
[----:B----4-:R-:W-:-:S07]  /*0210*/  LEA R2, R17, R3, 0x7 ;  /* 0x0000000311027211 */ /* 0x010fce00078e38ff */
.L_x_1:
[----:B------:R-:W-:Y:S01]  /*0220*/  ISETP.GE.U32.AND P0, PT, R17, UR13, PT ;  /* 0x0000000d11007c0c */ /* 0x000fe2000bf06070 */
[----:B------:R-:W-:Y:S01]  /*0230*/  HFMA2 R24, -RZ, RZ, 0, 0 ;  /* 0x00000000ff187431 */ /* 0x000fe200000001ff */
[----:B------:R-:W-:Y:S02]  /*0240*/  ISETP.GE.U32.OR P2, PT, R16, UR13, P1 ;  /* 0x0000000d10007c0c */ /* 0x000fe40008f46470 */
[----:B---3--:R-:W-:Y:S02]  /*0250*/  ISETP.GE.OR P0, PT, R19, R0, P0 ;  /* 0x000000001300720c */ /* 0x008fe40000706670 */
[----:B------:R-:W-:-:S09]  /*0260*/  MOV R29, RZ ;  /* 0x000000ff001d7202 */ /* 0x000fd20000000f00 */
[----:B------:R-:W0:Y:S08]  /*0270*/  @!P2 LDC.64 R10, c[0x0][0x380] ;  /* 0x0000e000ff0aab82 */ /* 0x000e300000000a00 */
[----:B------:R-:W1:Y:S01]  /*0280*/  @!P0 LDC.64 R8, c[0x0][0x388] ;  /* 0x0000e200ff088b82 */ /* 0x000e620000000a00 */
[----:B0-----:R-:W-:-:S05]  /*0290*/  @!P2 IMAD.WIDE.U32 R10, R6, 0x4, R10 ;  /* 0x00000004060aa825 */ /* 0x001fca00078e000a */
[----:B------:R-:W2:Y:S01]  /*02a0*/  @!P2 LDG.E R29, desc[UR8][R10.64] ;  /* 0x000000080a1da981 */ /* 0x000ea2000c1e1900 */
[----:B-1----:R-:W-:-:S05]  /*02b0*/  @!P0 IMAD.WIDE.U32 R22, R7, 0x4, R8 ;  /* 0x0000000407168825 */ /* 0x002fca00078e0008 */
[----:B------:R-:W3:Y:S01]  /*02c0*/  @!P0 LDG.E R24, desc[UR8][R22.64] ;  /* 0x0000000816188981 */ /* 0x000ee2000c1e1900 */
[----:B------:R-:W-:-:S04]  /*02d0*/  UIADD3 UR4, UPT, UPT, UR4, 0x1, URZ ;  /* 0x0000000104047890 */ /* 0x000fc8000fffe0ff */
[----:B------:R-:W-:Y:S01]  /*02e0*/  UISETP.NE.AND UP0, UPT, UR4, URZ, UPT ;  /* 0x000000ff0400728c */ /* 0x000fe2000bf05270 */
[----:B------:R-:W-:Y:S01]  /*02f0*/  IADD3 R17, PT, PT, R17, 0x20, RZ ;  /* 0x0000002011117810 */ /* 0x000fe20007ffe0ff */
[----:B--2---:R-:W-:Y:S04]  /*0300*/  STS [R4], R29 ;  /* 0x0000001d04007388 */ /* 0x004fe80000000800 */
[----:B---3--:R-:W-:Y:S01]  /*0310*/  STS [R2], R24 ;  /* 0x0000001802007388 */ /* 0x008fe20000000800 */
[----:B------:R-:W-:Y:S06]  /*0320*/  BAR.SYNC.DEFER_BLOCKING 0x0 ;  /* 0x0000000000007b1d */ /* 0x000fec0000010000 */
[----:B------:R-:W-:Y:S04]  /*0330*/  LDS R28, [R3] ;  /* 0x00000000031c7984 */ /* 0x000fe80000000800 */
[----:B------:R-:W0:Y:S04]  /*0340*/  LDS.128 R12, [R5] ;  /* 0x00000000050c7984 */ /* 0x000e280000000c00 */
[----:B------:R-:W1:Y:S04]  /*0350*/  LDS R22, [R3+0x80] ;  /* 0x0000800003167984 */ /* 0x000e680000000800 */
[----:B------:R-:W2:Y:S04]  /*0360*/  LDS R27, [R3+0x100] ;  /* 0x00010000031b7984 */ /* 0x000ea80000000800 */
[----:B------:R-:W3:Y:S04]  /*0370*/  LDS R26, [R3+0x180] ;  /* 0x00018000031a7984 */ /* 0x000ee80000000800 */
[----:B------:R-:W-:Y:S04]  /*0380*/  LDS R25, [R3+0x200] ;  /* 0x0002000003197984 */ /* 0x000fe80000000800 */
[----:B------:R-:W4:Y:S04]  /*0390*/  LDS.128 R8, [R5+0x10] ;  /* 0x0000100005087984 */ /* 0x000f280000000c00 */
[----:B------:R-:W5:Y:S04]  /*03a0*/  LDS R20, [R3+0x280] ;  /* 0x0002800003147984 */ /* 0x000f680000000800 */
[----:B------:R-:W-:Y:S04]  /*03b0*/  LDS R24, [R3+0x380] ;  /* 0x0003800003187984 */ /* 0x000fe80000000800 */
[----:B------:R-:W-:Y:S01]  /*03c0*/  LDS R23, [R3+0x400] ;  /* 0x0004000003177984 */ /* 0x000fe20000000800 */
[----:B0-----:R-:W-:-:S03]  /*03d0*/  IMAD R12, R12, R28, R21 ;  /* 0x0000001c0c0c7224 */ /* 0x001fc600078e0215 */
[----:B------:R-:W0:Y:S01]  /*03e0*/  LDS R21, [R3+0x300] ;  /* 0x0003000003157984 */ /* 0x000e220000000800 */
[----:B-1----:R-:W-:-:S03]  /*03f0*/  IMAD R12, R22, R13, R12 ;  /* 0x0000000d160c7224 */ /* 0x002fc600078e020c */
[----:B------:R-:W-:Y:S01]  /*0400*/  LDS R22, [R3+0x480] ;  /* 0x0004800003167984 */ /* 0x000fe20000000800 */
[----:B--2---:R-:W-:-:S04]  /*0410*/  IMAD R12, R27, R14, R12 ;  /* 0x0000000e1b0c7224 */ /* 0x004fc800078e020c */
[----:B---3--:R-:W-:Y:S02]  /*0420*/  IMAD R26, R26, R15, R12 ;  /* 0x0000000f1a1a7224 */ /* 0x008fe400078e020c */
[----:B------:R-:W1:Y:S02]  /*0430*/  LDS.128 R12, [R5+0x20] ;  /* 0x00002000050c7984 */ /* 0x000e640000000c00 */
[----:B----4-:R-:W-:Y:S02]  /*0440*/  IMAD R8, R8, R25, R26 ;  /* 0x0000001908087224 */ /* 0x010fe400078e021a */
[----:B------:R-:W2:Y:S02]  /*0450*/  LDS R25, [R3+0x500] ;  /* 0x0005000003197984 */ /* 0x000ea40000000800 */
[----:B-----5:R-:W-:Y:S02]  /*0460*/  IMAD R8, R20, R9, R8 ;  /* 0x0000000914087224 */ /* 0x020fe400078e0208 */
[----:B------:R-:W3:Y:S04]  /*0470*/  LDS R26, [R3+0x580] ;  /* 0x00058000031a7984 */ /* 0x000ee80000000800 */
[----:B------:R-:W-:Y:S01]  /*0480*/  LDS R20, [R3+0x680] ;  /* 0x0006800003147984 */ /* 0x000fe20000000800 */
[----:B0-----:R-:W-:-:S03]  /*0490*/  IMAD R8, R21, R10, R8 ;  /* 0x0000000a15087224 */ /* 0x001fc600078e0208 */
[----:B------:R-:W-:Y:S01]  /*04a0*/  LDS R21, [R3+0x600] ;  /* 0x0006000003157984 */ /* 0x000fe20000000800 */
[----:B------:R-:W-:-:S03]  /*04b0*/  IMAD R24, R24, R11, R8 ;  /* 0x0000000b18187224 */ /* 0x000fc600078e0208 */
[----:B------:R-:W0:Y:S01]  /*04c0*/  LDS.128 R8, [R5+0x30] ;  /* 0x0000300005087984 */ /* 0x000e220000000c00 */
[----:B-1----:R-:W-:-:S03]  /*04d0*/  IMAD R12, R12, R23, R24 ;  /* 0x000000170c0c7224 */ /* 0x002fc600078e0218 */
[----:B------:R-:W1:Y:S01]  /*04e0*/  LDS R23, [R3+0x700] ;  /* 0x0007000003177984 */ /* 0x000e620000000800 */
[----:B------:R-:W-:-:S03]  /*04f0*/  IMAD R12, R22, R13, R12 ;  /* 0x0000000d160c7224 */ /* 0x000fc600078e020c */
[----:B------:R-:W4:Y:S01]  /*0500*/  LDS R24, [R3+0x780] ;  /* 0x0007800003187984 */ /* 0x000f220000000800 */
[----:B--2---:R-:W-:-:S03]  /*0510*/  IMAD R12, R25, R14, R12 ;  /* 0x0000000e190c7224 */ /* 0x004fc600078e020c */
[----:B------:R-:W-:Y:S01]  /*0520*/  LDS R25, [R3+0x800] ;  /* 0x0008000003197984 */ /* 0x000fe20000000800 */
[----:B---3--:R-:W-:-:S03]  /*0530*/  IMAD R26, R26, R15, R12 ;  /* 0x0000000f1a1a7224 */ /* 0x008fc600078e020c */
[----:B------:R-:W2:Y:S04]  /*0540*/  LDS.128 R12, [R5+0x40] ;  /* 0x00004000050c7984 */ /* 0x000ea80000000c00 */
[----:B------:R-:W3:Y:S01]  /*0550*/  LDS R22, [R3+0x880] ;  /* 0x0008800003167984 */ /* 0x000ee20000000800 */
[----:B0-----:R-:W-:-:S03]  /*0560*/  IMAD R8, R8, R21, R26 ;  /* 0x0000001508087224 */ /* 0x001fc600078e021a */
[----:B------:R-:W0:Y:S04]  /*0570*/  LDS R21, [R3+0x900] ;  /* 0x0009000003157984 */ /* 0x000e280000000800 */
[----:B------:R-:W5:Y:S01]  /*0580*/  LDS R26, [R3+0x980] ;  /* 0x00098000031a7984 */ /* 0x000f620000000800 */
[----:B------:R-:W-:-:S03]  /*0590*/  IMAD R8, R20, R9, R8 ;  /* 0x0000000914087224 */ /* 0x000fc600078e0208 */
[----:B------:R-:W-:Y:S01]  /*05a0*/  LDS R20, [R3+0xa80] ;  /* 0x000a800003147984 */ /* 0x000fe20000000800 */
[----:B-1----:R-:W-:-:S03]  /*05b0*/  IMAD R8, R23, R10, R8 ;  /* 0x0000000a17087224 */ /* 0x002fc600078e0208 */
[----:B------:R-:W-:Y:S01]  /*05c0*/  LDS R23, [R3+0xa00] ;  /* 0x000a000003177984 */ /* 0x000fe20000000800 */
[----:B----4-:R-:W-:-:S03]  /*05d0*/  IMAD R24, R24, R11, R8 ;  /* 0x0000000b18187224 */ /* 0x010fc600078e0208 */
[----:B------:R-:W1:Y:S01]  /*05e0*/  LDS.128 R8, [R5+0x50] ;  /* 0x0000500005087984 */ /* 0x000e620000000c00 */
[----:B--2---:R-:W-:-:S03]  /*05f0*/  IMAD R12, R12, R25, R24 ;  /* 0x000000190c0c7224 */ /* 0x004fc600078e0218 */
[----:B------:R-:W2:Y:S01]  /*0600*/  LDS R25, [R3+0xb00] ;  /* 0x000b000003197984 */ /* 0x000ea20000000800 */
[----:B---3--:R-:W-:-:S03]  /*0610*/  IMAD R12, R22, R13, R12 ;  /* 0x0000000d160c7224 */ /* 0x008fc600078e020c */
[----:B------:R-:W3:Y:S04]  /*0620*/  LDS R22, [R3+0xb80] ;  /* 0x000b800003167984 */ /* 0x000ee80000000800 */
[----:B------:R-:W-:Y:S01]  /*0630*/  LDS R24, [R3+0xc80] ;  /* 0x000c800003187984 */ /* 0x000fe20000000800 */
[----:B0-----:R-:W-:-:S03]  /*0640*/  IMAD R12, R21, R14, R12 ;  /* 0x0000000e150c7224 */ /* 0x001fc600078e020c */
[----:B------:R-:W-:Y:S01]  /*0650*/  LDS R21, [R3+0xc00] ;  /* 0x000c000003157984 */ /* 0x000fe20000000800 */
[----:B-----5:R-:W-:-:S03]  /*0660*/  IMAD R26, R26, R15, R12 ;  /* 0x0000000f1a1a7224 */ /* 0x020fc600078e020c */
        /* <DEDUP_REMOVED lines=13> */
[----:B------:R-:W-:-:S04]  /*0740*/  IMAD R13, R24, R13, R26 ;  /* 0x0000000d180d7224 */ /* 0x000fc800078e021a */
[----:B-1----:R-:W-:-:S04]  /*0750*/  IMAD R13, R23, R14, R13 ;  /* 0x0000000e170d7224 */ /* 0x002fc800078e020d */
[----:B----4-:R-:W-:-:S04]  /*0760*/  IMAD R13, R20, R15, R13 ;  /* 0x0000000f140d7224 */ /* 0x010fc800078e020d */
[----:B--2---:R-:W-:-:S04]  /*0770*/  IMAD R8, R8, R25, R13 ;  /* 0x0000001908087224 */ /* 0x004fc800078e020d */
[----:B---3--:R-:W-:Y:S01]  /*0780*/  IMAD R8, R22, R9, R8 ;  /* 0x0000000916087224 */ /* 0x008fe200078e0208 */
[----:B------:R-:W-:Y:S02]  /*0790*/  IADD3 R16, PT, PT, R16, 0x20, RZ ;  /* 0x0000002010107810 */ /* 0x000fe40007ffe0ff */
[----:B------:R-:W-:Y:S02]  /*07a0*/  IADD3 R6, PT, PT, R6, 0x20, RZ ;  /* 0x0000002006067810 */ /* 0x000fe40007ffe0ff */
[----:B------:R-:W-:Y:S01]  /*07b0*/  LEA R7, R0, R7, 0x5 ;  /* 0x0000000700077211 */ /* 0x000fe200078e28ff */
[----:B0-----:R-:W-:-:S04]  /*07c0*/  IMAD R21, R21, R10, R8 ;  /* 0x0000000a15157224 */ /* 0x001fc800078e0208 */
[----:B-----5:R-:W-:Y:S01]  /*07d0*/  IMAD R21, R12, R11, R21 ;  /* 0x0000000b0c157224 */ /* 0x020fe200078e0215 */
[----:B------:R-:W-:Y:S06]  /*07e0*/  BAR.SYNC.DEFER_BLOCKING 0x0 ;  /* 0x0000000000007b1d */ /* 0x000fec0000010000 */
[----:B------:R-:W-:Y:S05]  /*07f0*/  BRA.U UP0, `(.L_x_1) ;  /* 0xfffffff900887547 */ /* 0x000fea000b83ffff */
.L_x_0:
[----:B------:R-:W0:Y:S01]  /*0800*/  LDCU UR4, c[0x0][0x398] ;  /* 0x00007300ff0477ac */ /* 0x000e220008000800 */
[----:B------:R-:W-:-:S04]  /*0810*/  ISETP.GE.AND P0, PT, R19, UR14, PT ;  /* 0x0000000e13007c0c */ /* 0x000fc8000bf06270 */
[----:B0-----:R-:W-:-:S13]  /*0820*/  ISETP.GE.OR P0, PT, R18, UR4, P0 ;  /* 0x0000000412007c0c */ /* 0x001fda0008706670 */
[----:B------:R-:W-:Y:S05]  /*0830*/  @P0 EXIT ;  /* 0x000000000000094d */ /* 0x000fea0003800000 */
[----:B------:R-:W0:Y:S01]  /*0840*/  LDC.64 R2, c[0x0][0x390] ;  /* 0x0000e400ff027b82 */ /* 0x000e220000000a00 */
[----:B------:R-:W-:-:S04]  /*0850*/  IMAD R19, R18, UR14, R19 ;  /* 0x0000000e12137c24 */ /* 0x000fc8000f8e0213 */
[----:B0-----:R-:W-:-:S05]  /*0860*/  IMAD.WIDE R2, R19, 0x4, R2 ;  /* 0x0000000413027825 */ /* 0x001fca00078e0202 */
[----:B------:R-:W-:Y:S01]  /*0870*/  STG.E desc[UR8][R2.64], R21 ;  /* 0x0000001502007986 */ /* 0x000fe2000c101908 */
[----:B------:R-:W-:Y:S05]  /*0880*/  EXIT ;  /* 0x000000000000794d */ /* 0x000fea0003800000 */
.L_x_2:
[----:B------:R-:W-:-:S00]  /*0890*/  BRA `(.L_x_2) ;  /* 0xfffffffc00fc7947 */ /* 0x000fc0000383ffff */
[----:B------:R-:W-:-:S00]  /*08a0*/  NOP ;  /* 0x0000000000007918 */ /* 0x000fc00000000000 */
        /* <DEDUP_REMOVED lines=13> */
.L_x_8:


//--------------------- .text._Z13matmul2d_cudaPiS_S_iii --------------------------
	.section	.text._Z13matmul2d_cudaPiS_S_iii,"ax",@progbits
	.align	128
        .global         _Z13matmul2d_cudaPiS_S_iii
        .type           _Z13matmul2d_cudaPiS_S_iii,@function
        .size           _Z13matmul2d_cudaPiS_S_iii,(.L_x_9 - _Z13matmul2d_cudaPiS_S_iii)
        .other          _Z13matmul2d_cudaPiS_S_iii,@"STO_CUDA_ENTRY STV_DEFAULT"
_Z13matmul2d_cudaPiS_S_iii:
.text._Z13matmul2d_cudaPiS_S_iii:
[----:B------:R-:W-:Y:S01]  /*0000*/  LDC R1, c[0x0][0x37c] ;  /* 0x0000df00ff017b82 */ /* 0x000fe20000000800 */
[----:B------:R-:W0:Y:S07]  /*0010*/  S2R R3, SR_TID.Y ;  /* 0x0000000000037919 */ /* 0x000e2e0000002200 */
[----:B------:R-:W0:Y:S01]  /*0020*/  S2UR UR4, SR_CTAID.Y ;  /* 0x00000000000479c3 */ /* 0x000e220000002600 */
[----:B------:R-:W1:Y:S01]  /*0030*/  LDCU UR6, c[0x0][0x398] ;  /* 0x00007300ff0677ac */ /* 0x000e620008000800 */
[----:B------:R-:W2:Y:S06]  /*0040*/  S2R R5, SR_TID.X ;  /* 0x0000000000057919 */ /* 0x000eac0000002100 */
[----:B------:R-:W0:Y:S08]  /*0050*/  LDC R0, c[0x0][0x364] ;  /* 0x0000d900ff007b82 */ /* 0x000e300000000800 */
[----:B------:R-:W2:Y:S08]  /*0060*/  S2UR UR5, SR_CTAID.X ;  /* 0x00000000000579c3 */ /* 0x000eb00000002500 */
[----:B------:R-:W2:Y:S08]  /*0070*/  LDC R16, c[0x0][0x360] ;  /* 0x0000d800ff107b82 */ /* 0x000eb00000000800 */
[----:B------:R-:W3:Y:S01]  /*0080*/  LDC R17, c[0x0][0x3a0] ;  /* 0x0000e800ff117b82 */ /* 0x000ee20000000800 */
[----:B0-----:R-:W-:-:S05]  /*0090*/  IMAD R0, R0, UR4, R3 ;  /* 0x0000000400007c24 */ /* 0x001fca000f8e0203 */
[----:B-1----:R-:W-:Y:S01]  /*00a0*/  ISETP.GE.AND P0, PT, R0, UR6, PT ;  /* 0x0000000600007c0c */ /* 0x002fe2000bf06270 */
[----:B--2---:R-:W-:-:S05]  /*00b0*/  IMAD R16, R16, UR5, R5 ;  /* 0x0000000510107c24 */ /* 0x004fca000f8e0205 */
[----:B---3--:R-:W-:-:S13]  /*00c0*/  ISETP.GE.OR P0, PT, R16, R17, P0 ;  /* 0x000000111000720c */ /* 0x008fda0000706670 */
[----:B------:R-:W-:Y:S05]  /*00d0*/  @P0 EXIT ;  /* 0x000000000000094d */ /* 0x000fea0003800000 */
[----:B------:R-:W0:Y:S01]  /*00e0*/  LDC R19, c[0x0][0x39c] ;  /* 0x0000e700ff137b82 */ /* 0x000e220000000800 */
[----:B------:R-:W1:Y:S01]  /*00f0*/  LDCU.64 UR4, c[0x0][0x358] ;  /* 0x00006b00ff0477ac */ /* 0x000e620008000a00 */
[----:B------:R-:W-:Y:S01]  /*0100*/  HFMA2 R24, -RZ, RZ, 0, 0 ;  /* 0x00000000ff187431 */ /* 0x000fe200000001ff */
[----:B0-----:R-:W-:-:S13]  /*0110*/  ISETP.GE.AND P0, PT, R19, 0x1, PT ;  /* 0x000000011300780c */ /* 0x001fda0003f06270 */
[----:B-1----:R-:W-:Y:S05]  /*0120*/  @!P0 BRA `(.L_x_3) ;  /* 0x0000000400dc8947 */ /* 0x002fea0003800000 */
[C---:B------:R-:W-:Y:S01]  /*0130*/  ISETP.GE.U32.AND P1, PT, R19.reuse, 0x8, PT ;  /* 0x000000081300780c */ /* 0x040fe20003f26070 */
[----:B------:R-:W-:Y:S01]  /*0140*/  IMAD R20, R0, R19, RZ ;  /* 0x0000001300147224 */ /* 0x000fe200078e02ff */
[----:B------:R-:W-:Y:S02]  /*0150*/  LOP3.LUT R27, R19, 0x7, RZ, 0xc0, !PT ;  /* 0x00000007131b7812 */ /* 0x000fe400078ec0ff */
[----:B------:R-:W-:Y:S02]  /*0160*/  MOV R21, RZ ;  /* 0x000000ff00157202 */ /* 0x000fe40000000f00 */
[----:B------:R-:W-:Y:S02]  /*0170*/  ISETP.NE.AND P0, PT, R27, RZ, PT ;  /* 0x000000ff1b00720c */ /* 0x000fe40003f05270 */
[----:B------:R-:W-:-:S05]  /*0180*/  MOV R24, RZ ;  /* 0x000000ff00187202 */ /* 0x000fca0000000f00 */
[----:B------:R-:W-:Y:S06]  /*0190*/  @!P1 BRA `(.L_x_4) ;  /* 0x0000000000c09947 */ /* 0x000fec0003800000 */
[----:B------:R-:W0:Y:S01]  /*01a0*/  LDC.64 R2, c[0x0][0x380] ;  /* 0x0000e000ff027b82 */ /* 0x000e220000000a00 */
[----:B------:R-:W-:Y:S02]  /*01b0*/  LOP3.LUT R21, R19, 0x7ffffff8, RZ, 0xc0, !PT ;  /* 0x7ffffff813157812 */ /* 0x000fe400078ec0ff */
[----:B------:R-:W-:Y:S02]  /*01c0*/  MOV R24, RZ ;  /* 0x000000ff00187202 */ /* 0x000fe40000000f00 */
[----:B------:R-:W-:Y:S02]  /*01d0*/  MOV R18, R16 ;  /* 0x0000001000127202 */ /* 0x000fe40000000f00 */
[----:B------:R-:W-:Y:S01]  /*01e0*/  IADD3 R22, PT, PT, -R21, RZ, RZ ;  /* 0x000000ff15167210 */ /* 0x000fe20007ffe1ff */
[----:B0-----:R-:W-:-:S03]  /*01f0*/  IMAD.WIDE.U32 R2, R20, 0x4, R2 ;  /* 0x0000000414027825 */ /* 0x001fc600078e0002 */
[----:B------:R-:W-:-:S04]  /*0200*/  IADD3 R4, P1, PT, R2, 0x10, RZ ;  /* 0x0000001002047810 */ /* 0x000fc80007f3e0ff */
[----:B------:R-:W-:-:S09]  /*0210*/  IADD3.X R3, PT, PT, RZ, R3, RZ, P1, !PT ;  /* 0x00000003ff037210 */ /* 0x000fd20000ffe4ff */
.L_x_5:
[----:B------:R-:W0:Y:S01]  /*0220*/  LDC.64 R14, c[0x0][0x388] ;  /* 0x0000e200ff0e7b82 */ /* 0x000e220000000a00 */
[----:B------:R-:W-:-:S05]  /*0230*/  MOV R2, R4 ;  /* 0x0000000400027202 */ /* 0x000fca0000000f00 */
[----:B------:R-:W2:Y:S04]  /*0240*/  LDG.E R25, desc[UR4][R2.64+-0x10] ;  /* 0xfffff00402197981 */ /* 0x000ea8000c1e1900 */
[----:B------:R-:W3:Y:S04]  /*0250*/  LDG.E R23, desc[UR4][R2.64+-0xc] ;  /* 0xfffff40402177981 */ /* 0x000ee8000c1e1900 */
[----:B------:R-:W4:Y:S04]  /*0260*/  LDG.E R29, desc[UR4][R2.64+-0x8] ;  /* 0xfffff804021d7981 */ /* 0x000f28000c1e1900 */
[----:B------:R-:W5:Y:S01]  /*0270*/  LDG.E R28, desc[UR4][R2.64+-0x4] ;  /* 0xfffffc04021c7981 */ /* 0x000f62000c1e1900 */
[----:B0-----:R-:W-:-:S05]  /*0280*/  IMAD.WIDE R14, R18, 0x4, R14 ;  /* 0x00000004120e7825 */ /* 0x001fca00078e020e */
[----:B------:R0:W2:Y:S01]  /*0290*/  LDG.E R26, desc[UR4][R14.64] ;  /* 0x000000040e1a7981 */ /* 0x0000a2000c1e1900 */
[----:B------:R-:W-:-:S04]  /*02a0*/  IMAD.WIDE R12, R17, 0x4, R14 ;  /* 0x00000004110c7825 */ /* 0x000fc800078e020e */
[C---:B------:R-:W-:Y:S02]  /*02b0*/  IMAD.WIDE R4, R17.reuse, 0x4, R12 ;  /* 0x0000000411047825 */ /* 0x040fe400078e020c */
[----:B------:R-:W3:Y:S02]  /*02c0*/  LDG.E R12, desc[UR4][R12.64] ;  /* 0x000000040c0c7981 */ /* 0x000ee4000c1e1900 */
[C---:B------:R-:W-:Y:S02]  /*02d0*/  IMAD.WIDE R8, R17.reuse, 0x4, R4 ;  /* 0x0000000411087825 */ /* 0x040fe400078e0204 */
[----:B------:R-:W4:Y:S02]  /*02e0*/  LDG.E R4, desc[UR4][R4.64] ;  /* 0x0000000404047981 */ /* 0x000f24000c1e1900 */
[C---:B------:R-:W-:Y:S02]  /*02f0*/  IMAD.WIDE R6, R17.reuse, 0x4, R8 ;  /* 0x0000000411067825 */ /* 0x040fe400078e0208 */
[----:B------:R-:W5:Y:S02]  /*0300*/  LDG.E R8, desc[UR4][R8.64] ;  /* 0x0000000408087981 */ /* 0x000f64000c1e1900 */
[----:B------:R-:W-:-:S02]  /*0310*/  IMAD.WIDE R10, R17, 0x4, R6 ;  /* 0x00000004110a7825 */ /* 0x000fc400078e0206 */
[----:B------:R-:W5:Y:S04]  /*0320*/  LDG.E R5, desc[UR4][R2.64] ;  /* 0x0000000402057981 */ /* 0x000f68000c1e1900 */
[----:B------:R-:W5:Y:S01]  /*0330*/  LDG.E R6, desc[UR4][R6.64] ;  /* 0x0000000406067981 */ /* 0x000f62000c1e1900 */
[----:B0-----:R-:W-:-:S03]  /*0340*/  IMAD.WIDE R14, R17, 0x4, R10 ;  /* 0x00000004110e7825 */ /* 0x001fc600078e020a */
[----:B------:R-:W5:Y:S04]  /*0350*/  LDG.E R10, desc[UR4][R10.64] ;  /* 0x000000040a0a7981 */ /* 0x000f68000c1e1900 */
[----:B------:R-:W5:Y:S04]  /*0360*/  LDG.E R13, desc[UR4][R14.64] ;  /* 0x000000040e0d7981 */ /* 0x000f68000c1e1900 */
[----:B------:R-:W5:Y:S04]  /*0370*/  LDG.E R7, desc[UR4][R2.64+0x4] ;  /* 0x0000040402077981 */ /* 0x000f68000c1e1900 */
[----:B------:R-:W5:Y:S01]  /*0380*/  LDG.E R9, desc[UR4][R2.64+0xc] ;  /* 0x00000c0402097981 */ /* 0x000f62000c1e1900 */
[----:B--2---:R-:W-:-:S02]  /*0390*/  IMAD R26, R25, R26, R24 ;  /* 0x0000001a191a7224 */ /* 0x004fc400078e0218 */
[----:B------:R-:W-:Y:S02]  /*03a0*/  IMAD.WIDE R24, R17, 0x4, R14 ;  /* 0x0000000411187825 */ /* 0x000fe400078e020e */
[----:B------:R0:W2:Y:S04]  /*03b0*/  LDG.E R14, desc[UR4][R2.64+0x8] ;  /* 0x00000804020e7981 */ /* 0x0000a8000c1e1900 */
[----:B------:R-:W2:Y:S01]  /*03c0*/  LDG.E R24, desc[UR4][R24.64] ;  /* 0x0000000418187981 */ /* 0x000ea2000c1e1900 */
[----:B---3--:R-:W-:Y:S01]  /*03d0*/  IMAD R12, R23, R12, R26 ;  /* 0x0000000c170c7224 */ /* 0x008fe200078e021a */
[----:B------:R-:W-:-:S03]  /*03e0*/  IADD3 R22, PT, PT, R22, 0x8, RZ ;  /* 0x0000000816167810 */ /* 0x000fc60007ffe0ff */
[----:B----4-:R-:W-:Y:S01]  /*03f0*/  IMAD R29, R29, R4, R12 ;  /* 0x000000041d1d7224 */ /* 0x010fe200078e020c */
[----:B------:R-:W-:-:S03]  /*0400*/  ISETP.NE.AND P1, PT, R22, RZ, PT ;  /* 0x000000ff1600720c */ /* 0x000fc60003f25270 */
[----:B-----5:R-:W-:Y:S01]  /*0410*/  IMAD R8, R28, R8, R29 ;  /* 0x000000081c087224 */ /* 0x020fe200078e021d */
[----:B------:R-:W-:-:S03]  /*0420*/  IADD3 R4, P2, PT, R2, 0x20, RZ ;  /* 0x0000002002047810 */ /* 0x000fc60007f5e0ff */
[----:B------:R-:W-:Y:S01]  /*0430*/  IMAD R5, R5, R6, R8 ;  /* 0x0000000605057224 */ /* 0x000fe200078e0208 */
[----:B0-----:R-:W-:Y:S02]  /*0440*/  IADD3.X R3, PT, PT, RZ, R3, RZ, P2, !PT ;  /* 0x00000003ff037210 */ /* 0x001fe400017fe4ff */
[----:B------:R-:W-:Y:S01]  /*0450*/  LEA R18, R17, R18, 0x3 ;  /* 0x0000001211127211 */ /* 0x000fe200078e18ff */
[----:B------:R-:W-:-:S04]  /*0460*/  IMAD R5, R7, R10, R5 ;  /* 0x0000000a07057224 */ /* 0x000fc800078e0205 */
[----:B--2---:R-:W-:-:S04]  /*0470*/  IMAD R5, R14, R13, R5 ;  /* 0x0000000d0e057224 */ /* 0x004fc800078e0205 */
[----:B------:R-:W-:Y:S01]  /*0480*/  IMAD R24, R9, R24, R5 ;  /* 0x0000001809187224 */ /* 0x000fe200078e0205 */
[----:B------:R-:W-:Y:S06]  /*0490*/  @P1 BRA `(.L_x_5) ;  /* 0xfffffffc00601947 */ /* 0x000fec000383ffff */
.L_x_4:
[----:B------:R-:W-:Y:S05]  /*04a0*/  @!P0 BRA `(.L_x_3) ;  /* 0x0000000000fc8947 */ /* 0x000fea0003800000 */
[----:B------:R-:W-:Y:S02]  /*04b0*/  ISETP.GE.U32.AND P1, PT, R27, 0x4, PT ;  /* 0x000000041b00780c */ /* 0x000fe40003f26070 */
[----:B------:R-:W-:-:S04]  /*04c0*/  LOP3.LUT R14, R19, 0x3, RZ, 0xc0, !PT ;  /* 0x00000003130e7812 */ /* 0x000fc800078ec0ff */
[----:B------:R-:W-:-:S07]  /*04d0*/  ISETP.NE.AND P0, PT, R14, RZ, PT ;  /* 0x000000ff0e00720c */ /* 0x000fce0003f05270 */
[----:B------:R-:W-:Y:S06]  /*04e0*/  @!P1 BRA `(.L_x_6) ;  /* 0x00000000006c9947 */ /* 0x000fec0003800000 */
[----:B------:R-:W0:Y:S01]  /*04f0*/  LDC.64 R4, c[0x0][0x388] ;  /* 0x0000e200ff047b82 */ /* 0x000e220000000a00 */
[----:B------:R-:W1:Y:S01]  /*0500*/  LDCU.64 UR6, c[0x0][0x380] ;  /* 0x00007000ff0677ac */ /* 0x000e620008000a00 */
[----:B------:R-:W-:Y:S01]  /*0510*/  IMAD R7, R21, R17, R16 ;  /* 0x0000001115077224 */ /* 0x000fe200078e0210 */
[CC--:B------:R-:W-:Y:S02]  /*0520*/  IADD3 R3, PT, PT, R20.reuse, R21.reuse, RZ ;  /* 0x0000001514037210 */ /* 0x0c0fe40007ffe0ff */
[----:B------:R-:W-:-:S03]  /*0530*/  IADD3 R8, P1, PT, R20, R21, RZ ;  /* 0x0000001514087210 */ /* 0x000fc60007f3e0ff */
[----:B------:R-:W2:Y:S01]  /*0540*/  LDC.64 R12, c[0x0][0x380] ;  /* 0x0000e000ff0c7b82 */ /* 0x000ea20000000a00 */
[----:B0-----:R-:W-:-:S04]  /*0550*/  IMAD.WIDE R4, R7, 0x4, R4 ;  /* 0x0000000407047825 */ /* 0x001fc800078e0204 */
[----:B------:R-:W-:Y:S02]  /*0560*/  IMAD.WIDE R6, R17, 0x4, R4 ;  /* 0x0000000411067825 */ /* 0x000fe400078e0204 */
[----:B------:R-:W3:Y:S02]  /*0570*/  LDG.E R4, desc[UR4][R4.64] ;  /* 0x0000000404047981 */ /* 0x000ee4000c1e1900 */
[----:B--2---:R-:W-:Y:S01]  /*0580*/  IMAD.WIDE.U32 R12, R3, 0x4, R12 ;  /* 0x00000004030c7825 */ /* 0x004fe200078e000c */
[----:B------:R-:W-:Y:S02]  /*0590*/  IADD3.X R3, PT, PT, RZ, RZ, RZ, P1, !PT ;  /* 0x000000ffff037210 */ /* 0x000fe40000ffe4ff */
[----:B-1----:R-:W-:-:S03]  /*05a0*/  LEA R2, P1, R8, UR6, 0x2 ;  /* 0x0000000608027c11 */ /* 0x002fc6000f8210ff */
[----:B------:R-:W3:Y:S01]  /*05b0*/  LDG.E R13, desc[UR4][R12.64] ;  /* 0x000000040c0d7981 */ /* 0x000ee2000c1e1900 */
[----:B------:R-:W-:Y:S01]  /*05c0*/  LEA.HI.X R3, R8, UR7, R3, 0x2, P1 ;  /* 0x0000000708037c11 */ /* 0x000fe200088f1403 */
[C---:B------:R-:W-:Y:S02]  /*05d0*/  IMAD.WIDE R8, R17.reuse, 0x4, R6 ;  /* 0x0000000411087825 */ /* 0x040fe400078e0206 */
[----:B------:R-:W2:Y:S04]  /*05e0*/  LDG.E R6, desc[UR4][R6.64] ;  /* 0x0000000406067981 */ /* 0x000ea8000c1e1900 */
[----:B------:R-:W2:Y:S01]  /*05f0*/  LDG.E R15, desc[UR4][R2.64+0x4] ;  /* 0x00000404020f7981 */ /* 0x000ea2000c1e1900 */
[----:B------:R-:W-:-:S03]  /*0600*/  IMAD.WIDE R10, R17, 0x4, R8 ;  /* 0x00000004110a7825 */ /* 0x000fc600078e0208 */
[----:B------:R-:W4:Y:S04]  /*0610*/  LDG.E R22, desc[UR4][R8.64] ;  /* 0x0000000408167981 */ /* 0x000f28000c1e1900 */
[----:B------:R-:W4:Y:S04]  /*0620*/  LDG.E R18, desc[UR4][R2.64+0x8] ;  /* 0x0000080402127981 */ /* 0x000f28000c1e1900 */
[----:B------:R-:W5:Y:S04]  /*0630*/  LDG.E R26, desc[UR4][R2.64+0xc] ;  /* 0x00000c04021a7981 */ /* 0x000f68000c1e1900 */
[----:B------:R-:W5:Y:S01]  /*0640*/  LDG.E R10, desc[UR4][R10.64] ;  /* 0x000000040a0a7981 */ /* 0x000f62000c1e1900 */
[----:B------:R-:W-:Y:S01]  /*0650*/  IADD3 R21, PT, PT, R21, 0x4, RZ ;  /* 0x0000000415157810 */ /* 0x000fe20007ffe0ff */
[----:B---3--:R-:W-:-:S04]  /*0660*/  IMAD R24, R13, R4, R24 ;  /* 0x000000040d187224 */ /* 0x008fc800078e0218 */
[----:B--2---:R-:W-:-:S04]  /*0670*/  IMAD R15, R15, R6, R24 ;  /* 0x000000060f0f7224 */ /* 0x004fc800078e0218 */
[----:B----4-:R-:W-:-:S04]  /*0680*/  IMAD R15, R18, R22, R15 ;  /* 0x00000016120f7224 */ /* 0x010fc800078e020f */
[----:B-----5:R-:W-:-:S07]  /*0690*/  IMAD R24, R26, R10, R15 ;  /* 0x0000000a1a187224 */ /* 0x020fce00078e020f */
.L_x_6:
[----:B------:R-:W-:Y:S05]  /*06a0*/  @!P0 BRA `(.L_x_3) ;  /* 0x00000000007c8947 */ /* 0x000fea0003800000 */
[----:B------:R-:W-:Y:S01]  /*06b0*/  ISETP.NE.AND P1, PT, R14, 0x1, PT ;  /* 0x000000010e00780c */ /* 0x000fe20003f25270 */
[----:B------:R-:W0:Y:S01]  /*06c0*/  LDC.64 R10, c[0x0][0x380] ;  /* 0x0000e000ff0a7b82 */ /* 0x000e220000000a00 */
[----:B------:R-:W-:-:S04]  /*06d0*/  LOP3.LUT R19, R19, 0x1, RZ, 0xc0, !PT ;  /* 0x0000000113137812 */ /* 0x000fc800078ec0ff */
[----:B------:R-:W-:-:S03]  /*06e0*/  ISETP.NE.U32.AND P0, PT, R19, 0x1, PT ;  /* 0x000000011300780c */ /* 0x000fc60003f05070 */
[----:B------:R-:W1:Y:S04]  /*06f0*/  LDC.64 R8, c[0x0][0x388] ;  /* 0x0000e200ff087b82 */ /* 0x000e680000000a00 */
[CC--:B------:R-:W-:Y:S02]  /*0700*/  @P1 IADD3 R13, PT, PT, R20.reuse, R21.reuse, RZ ;  /* 0x00000015140d1210 */ /* 0x0c0fe40007ffe0ff */
[----:B------:R-:W-:Y:S02]  /*0710*/  @P1 IADD3 R12, P2, PT, R20, R21, RZ ;  /* 0x00000015140c1210 */ /* 0x000fe40007f5e0ff */
[----:B------:R-:W2:Y:S02]  /*0720*/  @P1 LDC.64 R2, c[0x0][0x380] ;  /* 0x0000e000ff021b82 */ /* 0x000ea40000000a00 */
[----:B------:R-:W-:-:S06]  /*0730*/  @P1 IADD3.X R14, PT, PT, RZ, RZ, RZ, P2, !PT ;  /* 0x000000ffff0e1210 */ /* 0x000fcc00017fe4ff */
[----:B------:R-:W3:Y:S01]  /*0740*/  LDC.64 R4, c[0x0][0x380] ;  /* 0x0000e000ff047b82 */ /* 0x000ee20000000a00 */
[----:B0-----:R-:W-:-:S04]  /*0750*/  @P1 IMAD.WIDE.U32 R10, R13, 0x4, R10 ;  /* 0x000000040d0a1825 */ /* 0x001fc800078e000a */
[C---:B------:R-:W-:Y:S01]  /*0760*/  @P1 IMAD R13, R21.reuse, R17, R16 ;  /* 0x00000011150d1224 */ /* 0x040fe200078e0210 */
[----:B------:R-:W-:Y:S01]  /*0770*/  @P1 IADD3 R21, PT, PT, R21, 0x2, RZ ;  /* 0x0000000215151810 */ /* 0x000fe20007ffe0ff */
[----:B------:R-:W4:Y:S01]  /*0780*/  @P1 LDG.E R11, desc[UR4][R10.64] ;  /* 0x000000040a0b1981 */ /* 0x000f22000c1e1900 */
[----:B------:R-:W0:Y:S01]  /*0790*/  LDC.64 R6, c[0x0][0x388] ;  /* 0x0000e200ff067b82 */ /* 0x000e220000000a00 */
[----:B-1----:R-:W-:Y:S01]  /*07a0*/  @P1 IMAD.WIDE R8, R13, 0x4, R8 ;  /* 0x000000040d081825 */ /* 0x002fe200078e0208 */
[----:B------:R-:W-:Y:S02]  /*07b0*/  @!P0 IADD3 R15, PT, PT, R20, R21, RZ ;  /* 0x00000015140f8210 */ /* 0x000fe40007ffe0ff */
[----:B--2---:R-:W-:Y:S01]  /*07c0*/  @P1 LEA R2, P2, R12, R2, 0x2 ;  /* 0x000000020c021211 */ /* 0x004fe200078410ff */
[----:B------:R-:W-:-:S03]  /*07d0*/  @!P0 IMAD R21, R21, R17, R16 ;  /* 0x0000001115158224 */ /* 0x000fc600078e0210 */
[----:B------:R-:W-:Y:S01]  /*07e0*/  @P1 LEA.HI.X R3, R12, R3, R14, 0x2, P2 ;  /* 0x000000030c031211 */ /* 0x000fe200010f140e */
[----:B------:R-:W-:Y:S01]  /*07f0*/  @P1 IMAD.WIDE R12, R17, 0x4, R8 ;  /* 0x00000004110c1825 */ /* 0x000fe200078e0208 */
[----:B------:R-:W4:Y:S03]  /*0800*/  @P1 LDG.E R14, desc[UR4][R8.64] ;  /* 0x00000004080e1981 */ /* 0x000f26000c1e1900 */
[----:B---3--:R-:W-:Y:S01]  /*0810*/  @!P0 IMAD.WIDE.U32 R4, R15, 0x4, R4 ;  /* 0x000000040f048825 */ /* 0x008fe200078e0004 */
[----:B------:R-:W2:Y:S04]  /*0820*/  @P1 LDG.E R2, desc[UR4][R2.64+0x4] ;  /* 0x0000040402021981 */ /* 0x000ea8000c1e1900 */
[----:B------:R-:W2:Y:S01]  /*0830*/  @P1 LDG.E R12, desc[UR4][R12.64] ;  /* 0x000000040c0c1981 */ /* 0x000ea2000c1e1900 */
[----:B0-----:R-:W-:-:S03]  /*0840*/  @!P0 IMAD.WIDE R6, R21, 0x4, R6 ;  /* 0x0000000415068825 */ /* 0x001fc600078e0206 */
[----:B------:R-:W3:Y:S04]  /*0850*/  @!P0 LDG.E R5, desc[UR4][R4.64] ;  /* 0x0000000404058981 */ /* 0x000ee8000c1e1900 */
[----:B------:R-:W3:Y:S01]  /*0860*/  @!P0 LDG.E R6, desc[UR4][R6.64] ;  /* 0x0000000406068981 */ /* 0x000ee2000c1e1900 */
[----:B----4-:R-:W-:-:S04]  /*0870*/  @P1 IMAD R11, R11, R14, R24 ;  /* 0x0000000e0b0b1224 */ /* 0x010fc800078e0218 */
[----:B--2---:R-:W-:-:S04]  /*0880*/  @P1 IMAD R24, R2, R12, R11 ;  /* 0x0000000c02181224 */ /* 0x004fc800078e020b */
[----:B---3--:R-:W-:-:S07]  /*0890*/  @!P0 IMAD R24, R5, R6, R24 ;  /* 0x0000000605188224 */ /* 0x008fce00078e0218 */
.L_x_3:
[----:B------:R-:W0:Y:S01]  /*08a0*/  LDC.64 R2, c[0x0][0x390] ;  /* 0x0000e400ff027b82 */ /* 0x000e220000000a00 */
[----:B------:R-:W-:-:S04]  /*08b0*/  IMAD R17, R0, R17, R16 ;  /* 0x0000001100117224 */ /* 0x000fc800078e0210 */
[----:B0-----:R-:W-:-:S05]  /*08c0*/  IMAD.WIDE R2, R17, 0x4, R2 ;  /* 0x0000000411027825 */ /* 0x001fca00078e0202 */
[----:B------:R-:W-:Y:S01]  /*08d0*/  STG.E desc[UR4][R2.64], R24 ;  /* 0x0000001802007986 */ /* 0x000fe2000c101904 */
[----:B------:R-:W-:Y:S05]  /*08e0*/  EXIT ;  /* 0x000000000000794d */ /* 0x000fea0003800000 */
.L_x_7:
        /* <DEDUP_REMOVED lines=9> */
.L_x_9:


//--------------------- .nv.shared._Z27matmul2d_cuda_shared_memoryPiS_S_iii --------------------------
	.section	.nv.shared._Z27matmul2d_cuda_shared_memoryPiS_S_iii,"aw",@nobits
	.sectionflags	@""
	.align	4
.nv.shared._Z27matmul2d_cuda_shared_memoryPiS_S_iii:
	.zero		9216


//--------------------- .nv.shared.reserved.0     --------------------------
	.section	.nv.shared.reserved.0,"aw",@nobits
	.weak		__nv_reservedSMEM_offset_0_alias
	.size		__nv_reservedSMEM_offset_0_alias, 0, 64
	.other		__nv_reservedSMEM_offset_0_alias,@"STO_CUDA_RESERVED_SHARED STV_DEFAULT"
__nv_reservedSMEM_offset_0_alias:
	.zero		0
	.zero		64


//--------------------- .nv.constant0._Z27matmul2d_cuda_shared_memoryPiS_S_iii --------------------------
	.section	.nv.constant0._Z27matmul2d_cuda_shared_memoryPiS_S_iii,"a",@progbits
	.sectionflags	@""
	.align	4
.nv.constant0._Z27matmul2d_cuda_shared_memoryPiS_S_iii:
	.zero		932


//--------------------- .nv.constant0._Z13matmul2d_cudaPiS_S_iii --------------------------
	.section	.nv.constant0._Z13matmul2d_cudaPiS_S_iii,"a",@progbits
	.sectionflags	@""
	.align	4
.nv.constant0._Z13matmul2d_cudaPiS_S_iii:
	.zero		932


//--------------------- SYMBOLS --------------------------

	.type		.nv.reservedSmem.offset0,@object
	.size		.nv.reservedSmem.offset0,0x4
	.type		.nv.reservedSmem.cap,@object
	.size		.nv.reservedSmem.cap,0x4
